//
// Generated by NVIDIA NVVM Compiler
//
// Compiler Build ID: CL-36424714
// Cuda compilation tools, release 13.0, V13.0.88
// Based on NVVM 20.0.0
//

.version 9.0
.target sm_100
.address_size 64

	// .globl	_Z4mmulPKfS0_Pfi

.visible .entry _Z4mmulPKfS0_Pfi(
	.param .u64 .ptr .align 1 _Z4mmulPKfS0_Pfi_param_0,
	.param .u64 .ptr .align 1 _Z4mmulPKfS0_Pfi_param_1,
	.param .u64 .ptr .align 1 _Z4mmulPKfS0_Pfi_param_2,
	.param .u32 _Z4mmulPKfS0_Pfi_param_3
)
{
	.reg .pred 	%p<10>;
	.reg .b32 	%r<39>;
	.reg .b32 	%f<111>;
	.reg .b64 	%rd<46>;

	ld.param.u64 	%rd16, [_Z4mmulPKfS0_Pfi_param_0];
	ld.param.u64 	%rd17, [_Z4mmulPKfS0_Pfi_param_1];
	ld.param.u64 	%rd15, [_Z4mmulPKfS0_Pfi_param_2];
	ld.param.u32 	%r20, [_Z4mmulPKfS0_Pfi_param_3];
	cvta.to.global.u64 	%rd1, %rd17;
	cvta.to.global.u64 	%rd2, %rd16;
	mov.u32 	%r21, %tid.x;
	mov.u32 	%r22, %ntid.x;
	mov.u32 	%r23, %ctaid.x;
	mad.lo.s32 	%r1, %r22, %r23, %r21;
	mov.u32 	%r24, %tid.y;
	mov.u32 	%r25, %ntid.y;
	mov.u32 	%r26, %ctaid.y;
	mad.lo.s32 	%r27, %r25, %r26, %r24;
	max.s32 	%r28, %r1, %r27;
	setp.ge.s32 	%p1, %r28, %r20;
	@%p1 bra 	$L__BB0_14;
	mul.lo.s32 	%r3, %r20, %r27;
	and.b32  	%r4, %r20, 15;
	setp.lt.u32 	%p2, %r20, 16;
	mov.f32 	%f110, 0f00000000;
	mov.b32 	%r36, 0;
	@%p2 bra 	$L__BB0_4;
	and.b32  	%r36, %r20, 2147483632;
	neg.s32 	%r34, %r36;
	mul.wide.u32 	%rd18, %r3, 4;
	add.s64 	%rd19, %rd18, 32;
	add.s64 	%rd43, %rd1, %rd19;
	add.s64 	%rd42, %rd2, %rd19;
	mov.f32 	%f110, 0f00000000;
$L__BB0_3:
	.pragma "nounroll";
	ld.global.f32 	%f17, [%rd42+-32];
	ld.global.f32 	%f18, [%rd43+-32];
	fma.rn.f32 	%f19, %f17, %f18, %f110;
	ld.global.f32 	%f20, [%rd42+-28];
	ld.global.f32 	%f21, [%rd43+-28];
	fma.rn.f32 	%f22, %f20, %f21, %f19;
	ld.global.f32 	%f23, [%rd42+-24];
	ld.global.f32 	%f24, [%rd43+-24];
	fma.rn.f32 	%f25, %f23, %f24, %f22;
	ld.global.f32 	%f26, [%rd42+-20];
	ld.global.f32 	%f27, [%rd43+-20];
	fma.rn.f32 	%f28, %f26, %f27, %f25;
	ld.global.f32 	%f29, [%rd42+-16];
	ld.global.f32 	%f30, [%rd43+-16];
	fma.rn.f32 	%f31, %f29, %f30, %f28;
	ld.global.f32 	%f32, [%rd42+-12];
	ld.global.f32 	%f33, [%rd43+-12];
	fma.rn.f32 	%f34, %f32, %f33, %f31;
	ld.global.f32 	%f35, [%rd42+-8];
	ld.global.f32 	%f36, [%rd43+-8];
	fma.rn.f32 	%f37, %f35, %f36, %f34;
	ld.global.f32 	%f38, [%rd42+-4];
	ld.global.f32 	%f39, [%rd43+-4];
	fma.rn.f32 	%f40, %f38, %f39, %f37;
	ld.global.f32 	%f41, [%rd42];
	ld.global.f32 	%f42, [%rd43];
	fma.rn.f32 	%f43, %f41, %f42, %f40;
	ld.global.f32 	%f44, [%rd42+4];
	ld.global.f32 	%f45, [%rd43+4];
	fma.rn.f32 	%f46, %f44, %f45, %f43;
	ld.global.f32 	%f47, [%rd42+8];
	ld.global.f32 	%f48, [%rd43+8];
	fma.rn.f32 	%f49, %f47, %f48, %f46;
	ld.global.f32 	%f50, [%rd42+12];
	ld.global.f32 	%f51, [%rd43+12];
	fma.rn.f32 	%f52, %f50, %f51, %f49;
	ld.global.f32 	%f53, [%rd42+16];
	ld.global.f32 	%f54, [%rd43+16];
	fma.rn.f32 	%f55, %f53, %f54, %f52;
	ld.global.f32 	%f56, [%rd42+20];
	ld.global.f32 	%f57, [%rd43+20];
	fma.rn.f32 	%f58, %f56, %f57, %f55;
	ld.global.f32 	%f59, [%rd42+24];
	ld.global.f32 	%f60, [%rd43+24];
	fma.rn.f32 	%f61, %f59, %f60, %f58;
	ld.global.f32 	%f62, [%rd42+28];
	ld.global.f32 	%f63, [%rd43+28];
	fma.rn.f32 	%f110, %f62, %f63, %f61;
	add.s32 	%r34, %r34, 16;
	add.s64 	%rd43, %rd43, 64;
	add.s64 	%rd42, %rd42, 64;
	setp.ne.s32 	%p3, %r34, 0;
	@%p3 bra 	$L__BB0_3;
$L__BB0_4:
	setp.eq.s32 	%p4, %r4, 0;
	@%p4 bra 	$L__BB0_13;
	and.b32  	%r10, %r20, 7;
	setp.lt.u32 	%p5, %r4, 8;
	@%p5 bra 	$L__BB0_7;
	add.s32 	%r30, %r36, %r3;
	mul.wide.u32 	%rd20, %r30, 4;
	add.s64 	%rd21, %rd2, %rd20;
	ld.global.f32 	%f65, [%rd21];
	add.s64 	%rd22, %rd1, %rd20;
	ld.global.f32 	%f66, [%rd22];
	fma.rn.f32 	%f67, %f65, %f66, %f110;
	cvt.u64.u32 	%rd23, %r3;
	cvt.u64.u32 	%rd24, %r36;
	add.s64 	%rd25, %rd24, %rd23;
	shl.b64 	%rd26, %rd25, 2;
	add.s64 	%rd27, %rd2, %rd26;
	ld.global.f32 	%f68, [%rd27+4];
	add.s64 	%rd28, %rd1, %rd26;
	ld.global.f32 	%f69, [%rd28+4];
	fma.rn.f32 	%f70, %f68, %f69, %f67;
	ld.global.f32 	%f71, [%rd27+8];
	ld.global.f32 	%f72, [%rd28+8];
	fma.rn.f32 	%f73, %f71, %f72, %f70;
	ld.global.f32 	%f74, [%rd27+12];
	ld.global.f32 	%f75, [%rd28+12];
	fma.rn.f32 	%f76, %f74, %f75, %f73;
	ld.global.f32 	%f77, [%rd27+16];
	ld.global.f32 	%f78, [%rd28+16];
	fma.rn.f32 	%f79, %f77, %f78, %f76;
	ld.global.f32 	%f80, [%rd27+20];
	ld.global.f32 	%f81, [%rd28+20];
	fma.rn.f32 	%f82, %f80, %f81, %f79;
	ld.global.f32 	%f83, [%rd27+24];
	ld.global.f32 	%f84, [%rd28+24];
	fma.rn.f32 	%f85, %f83, %f84, %f82;
	ld.global.f32 	%f86, [%rd27+28];
	ld.global.f32 	%f87, [%rd28+28];
	fma.rn.f32 	%f110, %f86, %f87, %f85;
	add.s32 	%r36, %r36, 8;
$L__BB0_7:
	setp.eq.s32 	%p6, %r10, 0;
	@%p6 bra 	$L__BB0_13;
	and.b32  	%r13, %r20, 3;
	setp.lt.u32 	%p7, %r10, 4;
	@%p7 bra 	$L__BB0_10;
	add.s32 	%r31, %r36, %r3;
	mul.wide.u32 	%rd29, %r31, 4;
	add.s64 	%rd30, %rd2, %rd29;
	ld.global.f32 	%f89, [%rd30];
	add.s64 	%rd31, %rd1, %rd29;
	ld.global.f32 	%f90, [%rd31];
	fma.rn.f32 	%f91, %f89, %f90, %f110;
	cvt.u64.u32 	%rd32, %r3;
	cvt.u64.u32 	%rd33, %r36;
	add.s64 	%rd34, %rd33, %rd32;
	shl.b64 	%rd35, %rd34, 2;
	add.s64 	%rd36, %rd2, %rd35;
	ld.global.f32 	%f92, [%rd36+4];
	add.s64 	%rd37, %rd1, %rd35;
	ld.global.f32 	%f93, [%rd37+4];
	fma.rn.f32 	%f94, %f92, %f93, %f91;
	ld.global.f32 	%f95, [%rd36+8];
	ld.global.f32 	%f96, [%rd37+8];
	fma.rn.f32 	%f97, %f95, %f96, %f94;
	ld.global.f32 	%f98, [%rd36+12];
	ld.global.f32 	%f99, [%rd37+12];
	fma.rn.f32 	%f110, %f98, %f99, %f97;
	add.s32 	%r36, %r36, 4;
$L__BB0_10:
	setp.eq.s32 	%p8, %r13, 0;
	@%p8 bra 	$L__BB0_13;
	add.s32 	%r32, %r36, %r3;
	mul.wide.u32 	%rd38, %r32, 4;
	add.s64 	%rd45, %rd1, %rd38;
	add.s64 	%rd44, %rd2, %rd38;
	neg.s32 	%r38, %r13;
$L__BB0_12:
	.pragma "nounroll";
	ld.global.f32 	%f100, [%rd44];
	ld.global.f32 	%f101, [%rd45];
	fma.rn.f32 	%f110, %f100, %f101, %f110;
	add.s64 	%rd45, %rd45, 4;
	add.s64 	%rd44, %rd44, 4;
	add.s32 	%r38, %r38, 1;
	setp.ne.s32 	%p9, %r38, 0;
	@%p9 bra 	$L__BB0_12;
$L__BB0_13:
	add.s32 	%r33, %r3, %r1;
	cvta.to.global.u64 	%rd39, %rd15;
	mul.wide.s32 	%rd40, %r33, 4;
	add.s64 	%rd41, %rd39, %rd40;
	st.global.f32 	[%rd41], %f110;
$L__BB0_14:
	ret;

}


// ===== COMPILED SASS (sm_100) =====

	.target	sm_100

	.elftype	@"ET_EXEC"


//--------------------- .note.nv.tkinfo           --------------------------
	.section	.note.nv.tkinfo,"",@"SHT_NOTE"
	.sectionflags	@"SHF_NOTE_NV_TKINFO"
	.tkinfo
        /*0018*/ 	.word	0x00000002
        /*0030*/ 	.string	""
        /*0030*/ 	.string	"ptxas"
        /*0030*/ 	.string	"Cuda compilation tools, release 13.0, V13.0.88"
        /*0030*/ 	.string	"Build cuda_13.0.r13.0/compiler.36424714_0"
        /*0030*/ 	.string	"-arch sm_100 -m 64 "



//--------------------- .note.nv.cuinfo           --------------------------
	.section	.note.nv.cuinfo,"",@"SHT_NOTE"
	.sectionflags	@"SHF_NOTE_NV_CUINFO"
        /*0018*/ 	.short	0x0002
        /*001a*/ 	.short	0x0064
        /*001c*/ 	.short	0x0082
	.zero		2


//--------------------- .nv.info                  --------------------------
	.section	.nv.info,"",@"SHT_CUDA_INFO"
	.align	4


	//----- nvinfo : EIATTR_REGCOUNT
	.align		4
        /*0000*/ 	.byte	0x04, 0x2f
        /*0002*/ 	.short	(.L_1 - .L_0)
	.align		4
.L_0:
        /*0004*/ 	.word	index@(_Z4mmulPKfS0_Pfi)
        /*0008*/ 	.word	0x0000001e


	//----- nvinfo : EIATTR_FRAME_SIZE
	.align		4
.L_1:
        /*000c*/ 	.byte	0x04, 0x11
        /*000e*/ 	.short	(.L_3 - .L_2)
	.align		4
.L_2:
        /*0010*/ 	.word	index@(_Z4mmulPKfS0_Pfi)
        /*0014*/ 	.word	0x00000000


	//----- nvinfo : EIATTR_MIN_STACK_SIZE
	.align		4
.L_3:
        /*0018*/ 	.byte	0x04, 0x12
        /*001a*/ 	.short	(.L_5 - .L_4)
	.align		4
.L_4:
        /*001c*/ 	.word	index@(_Z4mmulPKfS0_Pfi)
        /*0020*/ 	.word	0x00000000
.L_5:


//--------------------- .nv.compat                --------------------------
	.section	.nv.compat,"",@"SHT_CUDA_COMPAT_INFO"
	.align	4
        /*0000*/ 	.byte	0x02, 0x09, 0x00, 0x00, 0x02, 0x02, 0x01, 0x00, 0x02, 0x05, 0x05, 0x00, 0x03, 0x07, 0x01, 0x01
        /*0010*/ 	.byte	0x02, 0x03, 0x00, 0x00, 0x02, 0x06, 0x01, 0x00, 0x04, 0x0b, 0x08, 0x00, 0x09, 0x00, 0x00, 0x00
        /*0020*/ 	.byte	0x00, 0x00, 0x00, 0x00


//--------------------- .nv.info._Z4mmulPKfS0_Pfi --------------------------
	.section	.nv.info._Z4mmulPKfS0_Pfi,"",@"SHT_CUDA_INFO"
	.sectionflags	@""
	.align	4


	//----- nvinfo : EIATTR_CUDA_API_VERSION
	.align		4
        /*0000*/ 	.byte	0x04, 0x37
        /*0002*/ 	.short	(.L_7 - .L_6)
.L_6:
        /*0004*/ 	.word	0x00000082


	//----- nvinfo : EIATTR_KPARAM_INFO
	.align		4
.L_7:
        /*0008*/ 	.byte	0x04, 0x17
        /*000a*/ 	.short	(.L_9 - .L_8)
.L_8:
        /*000c*/ 	.word	0x00000000
        /*0010*/ 	.short	0x0003
        /*0012*/ 	.short	0x0018
        /*0014*/ 	.byte	0x00, 0xf0, 0x11, 0x00


	//----- nvinfo : EIATTR_KPARAM_INFO
	.align		4
.L_9:
        /*0018*/ 	.byte	0x04, 0x17
        /*001a*/ 	.short	(.L_11 - .L_10)
.L_10:
        /*001c*/ 	.word	0x00000000
        /*0020*/ 	.short	0x0002
        /*0022*/ 	.short	0x0010
        /*0024*/ 	.byte	0x00, 0xf5, 0x21, 0x00


	//----- nvinfo : EIATTR_KPARAM_INFO
	.align		4
.L_11:
        /*0028*/ 	.byte	0x04, 0x17
        /*002a*/ 	.short	(.L_13 - .L_12)
.L_12:
        /*002c*/ 	.word	0x00000000
        /*0030*/ 	.short	0x0001
        /*0032*/ 	.short	0x0008
        /*0034*/ 	.byte	0x00, 0xf5, 0x21, 0x00


	//----- nvinfo : EIATTR_KPARAM_INFO
	.align		4
.L_13:
        /*0038*/ 	.byte	0x04, 0x17
        /*003a*/ 	.short	(.L_15 - .L_14)
.L_14:
        /*003c*/ 	.word	0x00000000
        /*0040*/ 	.short	0x0000
        /*0042*/ 	.short	0x0000
        /*0044*/ 	.byte	0x00, 0xf5, 0x21, 0x00


	//----- nvinfo : EIATTR_SPARSE_MMA_MASK
	.align		4
.L_15:
        /*0048*/ 	.byte	0x03, 0x50
        /*004a*/ 	.short	0x0000


	//----- nvinfo : EIATTR_MAXREG_COUNT
	.align		4
        /*004c*/ 	.byte	0x03, 0x1b
        /*004e*/ 	.short	0x00ff


	//----- nvinfo : EIATTR_MERCURY_ISA_VERSION
	.align		4
        /*0050*/ 	.byte	0x03, 0x5f
        /*0052*/ 	.short	0x0101


	//----- nvinfo : EIATTR_VRC_CTA_INIT_COUNT
	.align		4
        /*0054*/ 	.byte	0x02, 0x4a
	.zero		1
	.zero		1


	//----- nvinfo : EIATTR_EXIT_INSTR_OFFSETS
	.align		4
        /*0058*/ 	.byte	0x04, 0x1c
        /*005a*/ 	.short	(.L_17 - .L_16)


	//   ....[0]....
.L_16:
        /*005c*/ 	.word	0x000000c0


	//   ....[1]....
        /*0060*/ 	.word	0x00000c10


	//----- nvinfo : EIATTR_CBANK_PARAM_SIZE
	.align		4
.L_17:
        /*0064*/ 	.byte	0x03, 0x19
        /*0066*/ 	.short	0x001c


	//----- nvinfo : EIATTR_PARAM_CBANK
	.align		4
        /*0068*/ 	.byte	0x04, 0x0a
        /*006a*/ 	.short	(.L_19 - .L_18)
	.align		4
.L_18:
        /*006c*/ 	.word	index@(.nv.constant0._Z4mmulPKfS0_Pfi)
        /*0070*/ 	.short	0x0380
        /*0072*/ 	.short	0x001c


	//----- nvinfo : EIATTR_SW_WAR
	.align		4
.L_19:
        /*0074*/ 	.byte	0x04, 0x36
        /*0076*/ 	.short	(.L_21 - .L_20)
.L_20:
        /*0078*/ 	.word	0x00000008
.L_21:


//--------------------- .nv.callgraph             --------------------------
	.section	.nv.callgraph,"",@"SHT_CUDA_CALLGRAPH"
	.align	4
	.sectionentsize	8
	.align		4
        /*0000*/ 	.word	0x00000000
	.align		4
        /*0004*/ 	.word	0xffffffff
	.align		4
        /*0008*/ 	.word	0x00000000
	.align		4
        /*000c*/ 	.word	0xfffffffe
	.align		4
        /*0010*/ 	.word	0x00000000
	.align		4
        /*0014*/ 	.word	0xfffffffd
	.align		4
        /*0018*/ 	.word	0x00000000
	.align		4
        /*001c*/ 	.word	0xfffffffc


//--------------------- .text._Z4mmulPKfS0_Pfi    --------------------------
	.section	.text._Z4mmulPKfS0_Pfi,"ax",@progbits
	.align	128
        .global         _Z4mmulPKfS0_Pfi
        .type           _Z4mmulPKfS0_Pfi,@function
        .size           _Z4mmulPKfS0_Pfi,(.L_x_7 - _Z4mmulPKfS0_Pfi)
        .other          _Z4mmulPKfS0_Pfi,@"STO_CUDA_ENTRY STV_DEFAULT"
_Z4mmulPKfS0_Pfi:
.text._Z4mmulPKfS0_Pfi:
[----:B------:R-:W-:Y:S01]  /*0000*/  LDC R1, c[0x0][0x37c] ;  /* 0x0000df00ff017b82 */ /* 0x000fe20000000800 */
[----:B------:R-:W0:Y:S01]  /*0010*/  S2R R0, SR_TID.X ;  /* 0x0000000000007919 */ /* 0x000e220000002100 */
[----:B------:R-:W0:Y:S01]  /*0020*/  LDCU UR4, c[0x0][0x360] ;  /* 0x00006c00ff0477ac */ /* 0x000e220008000800 */
[----:B------:R-:W0:Y:S01]  /*0030*/  S2R R3, SR_CTAID.X ;  /* 0x0000000000037919 */ /* 0x000e220000002500 */
[----:B------:R-:W1:Y:S01]  /*0040*/  LDCU UR5, c[0x0][0x364] ;  /* 0x00006c80ff0577ac */ /* 0x000e620008000800 */
[----:B------:R-:W1:Y:S01]  /*0050*/  S2R R7, SR_TID.Y ;  /* 0x0000000000077919 */ /* 0x000e620000002200 */
[----:B------:R-:W2:Y:S01]  /*0060*/  LDCU UR7, c[0x0][0x398] ;  /* 0x00007300ff0777ac */ /* 0x000ea20008000800 */
[----:B------:R-:W1:Y:S01]  /*0070*/  S2R R2, SR_CTAID.Y ;  /* 0x0000000000027919 */ /* 0x000e620000002600 */
[----:B0-----:R-:W-:Y:S02]  /*0080*/  IMAD R0, R3, UR4, R0 ;  /* 0x0000000403007c24 */ /* 0x001fe4000f8e0200 */
[----:B-1----:R-:W-:-:S05]  /*0090*/  IMAD R7, R2, UR5, R7 ;  /* 0x0000000502077c24 */ /* 0x002fca000f8e0207 */
[----:B------:R-:W-:-:S04]  /*00a0*/  VIMNMX R2, PT, PT, R0, R7, !PT ;  /* 0x0000000700027248 */ /* 0x000fc80007fe0100 */
[----:B--2---:R-:W-:-:S13]  /*00b0*/  ISETP.GE.AND P0, PT, R2, UR7, PT ;  /* 0x0000000702007c0c */ /* 0x004fda000bf06270 */
[----:B------:R-:W-:Y:S05]  /*00c0*/  @P0 EXIT ;  /* 0x000000000000094d */ /* 0x000fea0003800000 */
[----:B------:R-:W-:Y:S01]  /*00d0*/  UISETP.GE.U32.AND UP0, UPT, UR7, 0x10, UPT ;  /* 0x000000100700788c */ /* 0x000fe2000bf06070 */
[----:B------:R-:W-:Y:S02]  /*00e0*/  HFMA2 R14, -RZ, RZ, 0, 0 ;  /* 0x00000000ff0e7431 */ /* 0x000fe400000001ff */
[----:B------:R-:W-:Y:S01]  /*00f0*/  IMAD R7, R7, UR7, RZ ;  /* 0x0000000707077c24 */ /* 0x000fe2000f8e02ff */
[----:B------:R-:W-:Y:S01]  /*0100*/  ULOP3.LUT UR5, UR7, 0xf, URZ, 0xc0, !UPT ;  /* 0x0000000f07057892 */ /* 0x000fe2000f8ec0ff */
[----:B------:R-:W-:Y:S01]  /*0110*/  UMOV UR4, URZ ;  /* 0x000000ff00047c82 */ /* 0x000fe20008000000 */
[----:B------:R-:W0:Y:S03]  /*0120*/  LDCU.64 UR8, c[0x0][0x358] ;  /* 0x00006b00ff0877ac */ /* 0x000e260008000a00 */
[----:B------:R-:W-:Y:S07]  /*0130*/  BRA.U !UP0, `(.L_x_0) ;  /* 0x0000000508107547 */ /* 0x000fee000b800000 */
[----:B------:R-:W1:Y:S01]  /*0140*/  LDCU.128 UR12, c[0x0][0x380] ;  /* 0x00007000ff0c77ac */ /* 0x000e620008000c00 */
[----:B------:R-:W-:Y:S02]  /*0150*/  MOV R2, 0x20 ;  /* 0x0000002000027802 */ /* 0x000fe40000000f00 */
[----:B------:R-:W-:Y:S01]  /*0160*/  MOV R3, 0x0 ;  /* 0x0000000000037802 */ /* 0x000fe20000000f00 */
[----:B------:R-:W-:Y:S01]  /*0170*/  ULOP3.LUT UR4, UR7, 0x7ffffff0, URZ, 0xc0, !UPT ;  /* 0x7ffffff007047892 */ /* 0x000fe2000f8ec0ff */
[----:B------:R-:W-:Y:S01]  /*0180*/  MOV R14, RZ ;  /* 0x000000ff000e7202 */ /* 0x000fe20000000f00 */
[----:B------:R-:W-:Y:S02]  /*0190*/  IMAD.WIDE.U32 R2, R7, 0x4, R2 ;  /* 0x0000000407027825 */ /* 0x000fe400078e0002 */
[----:B------:R-:W-:Y:S01]  /*01a0*/  UIADD3 UR6, UPT, UPT, -UR4, URZ, URZ ;  /* 0x000000ff04067290 */ /* 0x000fe2000fffe1ff */
[C---:B-1----:R-:W-:Y:S02]  /*01b0*/  IADD3 R8, P0, PT, R2.reuse, UR14, RZ ;  /* 0x0000000e02087c10 */ /* 0x042fe4000ff1e0ff */
[----:B------:R-:W-:-:S02]  /*01c0*/  IADD3 R4, P1, PT, R2, UR12, RZ ;  /* 0x0000000c02047c10 */ /* 0x000fc4000ff3e0ff */
[C---:B------:R-:W-:Y:S02]  /*01d0*/  IADD3.X R11, PT, PT, R3.reuse, UR15, RZ, P0, !PT ;  /* 0x0000000f030b7c10 */ /* 0x040fe400087fe4ff */
[----:B------:R-:W-:-:S09]  /*01e0*/  IADD3.X R5, PT, PT, R3, UR13, RZ, P1, !PT ;  /* 0x0000000d03057c10 */ /* 0x000fd20008ffe4ff */
.L_x_1:
[----:B------:R-:W-:Y:S01]  /*01f0*/  MOV R2, R8 ;  /* 0x0000000800027202 */ /* 0x000fe20000000f00 */
[----:B0-----:R-:W2:Y:S01]  /*0200*/  LDG.E R17, desc[UR8][R4.64+-0x20] ;  /* 0xffffe00804117981 */ /* 0x001ea2000c1e1900 */
[----:B------:R-:W-:-:S03]  /*0210*/  MOV R3, R11 ;  /* 0x0000000b00037202 */ /* 0x000fc60000000f00 */
[----:B------:R-:W3:Y:S04]  /*0220*/  LDG.E R24, desc[UR8][R4.64+-0x1c] ;  /* 0xffffe40804187981 */ /* 0x000ee8000c1e1900 */
[----:B------:R-:W2:Y:S04]  /*0230*/  LDG.E R16, desc[UR8][R2.64+-0x20] ;  /* 0xffffe00802107981 */ /* 0x000ea8000c1e1900 */
[----:B------:R-:W3:Y:S04]  /*0240*/  LDG.E R26, desc[UR8][R2.64+-0x1c] ;  /* 0xffffe408021a7981 */ /* 0x000ee8000c1e1900 */
[----:B------:R-:W4:Y:S04]  /*0250*/  LDG.E R18, desc[UR8][R4.64+-0x18] ;  /* 0xffffe80804127981 */ /* 0x000f28000c1e1900 */
[----:B------:R-:W4:Y:S04]  /*0260*/  LDG.E R21, desc[UR8][R2.64+-0x18] ;  /* 0xffffe80802157981 */ /* 0x000f28000c1e1900 */
[----:B------:R-:W5:Y:S04]  /*0270*/  LDG.E R23, desc[UR8][R4.64+-0x14] ;  /* 0xffffec0804177981 */ /* 0x000f68000c1e1900 */
        /* <DEDUP_REMOVED lines=11> */
[----:B------:R-:W5:Y:S01]  /*0330*/  LDG.E R19, desc[UR8][R2.64+0x4] ;  /* 0x0000040802137981 */ /* 0x000f62000c1e1900 */
[----:B--2---:R-:W-:-:S03]  /*0340*/  FFMA R17, R17, R16, R14 ;  /* 0x0000001011117223 */ /* 0x004fc6000000000e */
[----:B------:R-:W2:Y:S01]  /*0350*/  LDG.E R16, desc[UR8][R4.64+0x4] ;  /* 0x0000040804107981 */ /* 0x000ea2000c1e1900 */
[----:B---3--:R-:W-:-:S03]  /*0360*/  FFMA R27, R24, R26, R17 ;  /* 0x0000001a181b7223 */ /* 0x008fc60000000011 */
[----:B------:R-:W3:Y:S04]  /*0370*/  LDG.E R14, desc[UR8][R4.64+0x8] ;  /* 0x00000808040e7981 */ /* 0x000ee8000c1e1900 */
[----:B------:R-:W3:Y:S01]  /*0380*/  LDG.E R17, desc[UR8][R2.64+0x8] ;  /* 0x0000080802117981 */ /* 0x000ee2000c1e1900 */
[----:B----4-:R-:W-:-:S03]  /*0390*/  FFMA R24, R18, R21, R27 ;  /* 0x0000001512187223 */ /* 0x010fc6000000001b */
[----:B------:R-:W4:Y:S04]  /*03a0*/  LDG.E R18, desc[UR8][R4.64+0xc] ;  /* 0x00000c0804127981 */ /* 0x000f28000c1e1900 */
[----:B------:R-:W4:Y:S01]  /*03b0*/  LDG.E R21, desc[UR8][R2.64+0xc] ;  /* 0x00000c0802157981 */ /* 0x000f22000c1e1900 */
[----:B-----5:R-:W-:-:S03]  /*03c0*/  FFMA R27, R23, R20, R24 ;  /* 0x00000014171b7223 */ /* 0x020fc60000000018 */
[----:B------:R-:W5:Y:S04]  /*03d0*/  LDG.E R20, desc[UR8][R4.64+0x10] ;  /* 0x0000100804147981 */ /* 0x000f68000c1e1900 */
[----:B------:R-:W5:Y:S01]  /*03e0*/  LDG.E R23, desc[UR8][R2.64+0x10] ;  /* 0x0000100802177981 */ /* 0x000f62000c1e1900 */
[----:B------:R-:W-:-:S03]  /*03f0*/  FFMA R27, R22, R25, R27 ;  /* 0x00000019161b7223 */ /* 0x000fc6000000001b */
[----:B------:R-:W5:Y:S04]  /*0400*/  LDG.E R22, desc[UR8][R4.64+0x14] ;  /* 0x0000140804167981 */ /* 0x000f68000c1e1900 */
[----:B------:R-:W5:Y:S01]  /*0410*/  LDG.E R25, desc[UR8][R2.64+0x14] ;  /* 0x0000140802197981 */ /* 0x000f62000c1e1900 */
[----:B------:R-:W-:-:S03]  /*0420*/  FFMA R27, R12, R15, R27 ;  /* 0x0000000f0c1b7223 */ /* 0x000fc6000000001b */
[----:B------:R-:W5:Y:S04]  /*0430*/  LDG.E R15, desc[UR8][R4.64+0x18] ;  /* 0x00001808040f7981 */ /* 0x000f68000c1e1900 */
[----:B------:R-:W5:Y:S01]  /*0440*/  LDG.E R12, desc[UR8][R2.64+0x18] ;  /* 0x00001808020c7981 */ /* 0x000f62000c1e1900 */
[----:B------:R-:W-:-:S03]  /*0450*/  FFMA R24, R6, R9, R27 ;  /* 0x0000000906187223 */ /* 0x000fc6000000001b */
[----:B------:R0:W5:Y:S04]  /*0460*/  LDG.E R6, desc[UR8][R4.64+0x1c] ;  /* 0x00001c0804067981 */ /* 0x000168000c1e1900 */
[----:B------:R-:W5:Y:S01]  /*0470*/  LDG.E R9, desc[UR8][R2.64+0x1c] ;  /* 0x00001c0802097981 */ /* 0x000f62000c1e1900 */
[----:B------:R-:W-:-:S04]  /*0480*/  FFMA R11, R11, R8, R24 ;  /* 0x000000080b0b7223 */ /* 0x000fc80000000018 */
[----:B------:R-:W-:Y:S01]  /*0490*/  FFMA R11, R10, R13, R11 ;  /* 0x0000000d0a0b7223 */ /* 0x000fe2000000000b */
[----:B------:R-:W-:-:S04]  /*04a0*/  UIADD3 UR6, UPT, UPT, UR6, 0x10, URZ ;  /* 0x0000001006067890 */ /* 0x000fc8000fffe0ff */
[----:B------:R-:W-:Y:S01]  /*04b0*/  UISETP.NE.AND UP0, UPT, UR6, URZ, UPT ;  /* 0x000000ff0600728c */ /* 0x000fe2000bf05270 */
[----:B0-----:R-:W-:Y:S02]  /*04c0*/  IADD3 R4, P1, PT, R4, 0x40, RZ ;  /* 0x0000004004047810 */ /* 0x001fe40007f3e0ff */
[----:B------:R-:W-:-:S03]  /*04d0*/  IADD3 R8, P0, PT, R2, 0x40, RZ ;  /* 0x0000004002087810 */ /* 0x000fc60007f1e0ff */
[----:B------:R-:W-:Y:S02]  /*04e0*/  IMAD.X R5, RZ, RZ, R5, P1 ;  /* 0x000000ffff057224 */ /* 0x000fe400008e0605 */
[----:B--2---:R-:W-:-:S04]  /*04f0*/  FFMA R11, R16, R19, R11 ;  /* 0x00000013100b7223 */ /* 0x004fc8000000000b */
[----:B---3--:R-:W-:-:S04]  /*0500*/  FFMA R11, R14, R17, R11 ;  /* 0x000000110e0b7223 */ /* 0x008fc8000000000b */
[----:B----4-:R-:W-:-:S04]  /*0510*/  FFMA R11, R18, R21, R11 ;  /* 0x00000015120b7223 */ /* 0x010fc8000000000b */
[----:B-----5:R-:W-:-:S04]  /*0520*/  FFMA R11, R20, R23, R11 ;  /* 0x00000017140b7223 */ /* 0x020fc8000000000b */
[----:B------:R-:W-:Y:S01]  /*0530*/  FFMA R22, R22, R25, R11 ;  /* 0x0000001916167223 */ /* 0x000fe2000000000b */
[----:B------:R-:W-:-:S03]  /*0540*/  IADD3.X R11, PT, PT, RZ, R3, RZ, P0, !PT ;  /* 0x00000003ff0b7210 */ /* 0x000fc600007fe4ff */
[----:B------:R-:W-:-:S04]  /*0550*/  FFMA R15, R15, R12, R22 ;  /* 0x0000000c0f0f7223 */ /* 0x000fc80000000016 */
[----:B------:R-:W-:Y:S01]  /*0560*/  FFMA R14, R6, R9, R15 ;  /* 0x00000009060e7223 */ /* 0x000fe2000000000f */
[----:B------:R-:W-:Y:S06]  /*0570*/  BRA.U UP0, `(.L_x_1) ;  /* 0xfffffffd001c7547 */ /* 0x000fec000b83ffff */
.L_x_0:
[----:B------:R-:W-:-:S09]  /*0580*/  UISETP.NE.AND UP0, UPT, UR5, URZ, UPT ;  /* 0x000000ff0500728c */ /* 0x000fd2000bf05270 */
[----:B------:R-:W-:Y:S05]  /*0590*/  BRA.U !UP0, `(.L_x_2) ;  /* 0x00000005088c7547 */ /* 0x000fea000b800000 */
[----:B------:R-:W-:Y:S02]  /*05a0*/  UISETP.GE.U32.AND UP0, UPT, UR5, 0x8, UPT ;  /* 0x000000080500788c */ /* 0x000fe4000bf06070 */
[----:B------:R-:W-:-:S04]  /*05b0*/  ULOP3.LUT UR6, UR7, 0x7, URZ, 0xc0, !UPT ;  /* 0x0000000707067892 */ /* 0x000fc8000f8ec0ff */
[----:B------:R-:W-:-:S03]  /*05c0*/  UISETP.NE.AND UP1, UPT, UR6, URZ, UPT ;  /* 0x000000ff0600728c */ /* 0x000fc6000bf25270 */
[----:B------:R-:W-:Y:S08]  /*05d0*/  BRA.U !UP0, `(.L_x_3) ;  /* 0x00000001089c7547 */ /* 0x000ff0000b800000 */
[----:B------:R-:W1:Y:S01]  /*05e0*/  LDC.64 R8, c[0x0][0x380] ;  /* 0x0000e000ff087b82 */ /* 0x000e620000000a00 */
[----:B------:R-:W2:Y:S01]  /*05f0*/  LDCU.128 UR12, c[0x0][0x380] ;  /* 0x00007000ff0c77ac */ /* 0x000ea20008000c00 */
[C---:B------:R-:W-:Y:S02]  /*0600*/  IADD3 R6, P0, PT, R7.reuse, UR4, RZ ;  /* 0x0000000407067c10 */ /* 0x040fe4000ff1e0ff */
[----:B------:R-:W-:Y:S02]  /*0610*/  IADD3 R3, PT, PT, R7, UR4, RZ ;  /* 0x0000000407037c10 */ /* 0x000fe4000fffe0ff */
[----:B------:R-:W-:Y:S02]  /*0620*/  SHF.L.U32 R2, R6, 0x2, RZ ;  /* 0x0000000206027819 */ /* 0x000fe400000006ff */
[----:B------:R-:W3:Y:S01]  /*0630*/  LDC.64 R10, c[0x0][0x388] ;  /* 0x0000e200ff0a7b82 */ /* 0x000ee20000000a00 */
[----:B------:R-:W-:-:S04]  /*0640*/  IADD3.X R5, PT, PT, RZ, RZ, RZ, P0, !PT ;  /* 0x000000ffff057210 */ /* 0x000fc800007fe4ff */
[----:B------:R-:W-:Y:S02]  /*0650*/  SHF.L.U64.HI R6, R6, 0x2, R5 ;  /* 0x0000000206067819 */ /* 0x000fe40000010205 */
[C---:B--2---:R-:W-:Y:S02]  /*0660*/  IADD3 R4, P0, PT, R2.reuse, UR12, RZ ;  /* 0x0000000c02047c10 */ /* 0x044fe4000ff1e0ff */
[----:B------:R-:W-:Y:S02]  /*0670*/  IADD3 R2, P1, PT, R2, UR14, RZ ;  /* 0x0000000e02027c10 */ /* 0x000fe4000ff3e0ff */
[----:B------:R-:W-:Y:S01]  /*0680*/  IADD3.X R5, PT, PT, R6, UR13, RZ, P0, !PT ;  /* 0x0000000d06057c10 */ /* 0x000fe200087fe4ff */
[----:B-1----:R-:W-:-:S04]  /*0690*/  IMAD.WIDE.U32 R8, R3, 0x4, R8 ;  /* 0x0000000403087825 */ /* 0x002fc800078e0008 */
[----:B0-----:R-:W2:Y:S01]  /*06a0*/  LDG.E R13, desc[UR8][R4.64+0x8] ;  /* 0x00000808040d7981 */ /* 0x001ea2000c1e1900 */
[----:B---3--:R-:W-:Y:S01]  /*06b0*/  IMAD.WIDE.U32 R10, R3, 0x4, R10 ;  /* 0x00000004030a7825 */ /* 0x008fe200078e000a */
[----:B------:R-:W-:Y:S02]  /*06c0*/  IADD3.X R3, PT, PT, R6, UR15, RZ, P1, !PT ;  /* 0x0000000f06037c10 */ /* 0x000fe40008ffe4ff */
[----:B------:R-:W3:Y:S04]  /*06d0*/  LDG.E R9, desc[UR8][R8.64] ;  /* 0x0000000808097981 */ /* 0x000ee8000c1e1900 */
[----:B------:R-:W3:Y:S04]  /*06e0*/  LDG.E R10, desc[UR8][R10.64] ;  /* 0x000000080a0a7981 */ /* 0x000ee8000c1e1900 */
[----:B------:R-:W4:Y:S04]  /*06f0*/  LDG.E R6, desc[UR8][R4.64+0x4] ;  /* 0x0000040804067981 */ /* 0x000f28000c1e1900 */
[----:B------:R-:W4:Y:S04]  /*0700*/  LDG.E R12, desc[UR8][R2.64+0x4] ;  /* 0x00000408020c7981 */ /* 0x000f28000c1e1900 */
[----:B------:R-:W2:Y:S04]  /*0710*/  LDG.E R15, desc[UR8][R2.64+0x8] ;  /* 0x00000808020f7981 */ /* 0x000ea8000c1e1900 */
        /* <DEDUP_REMOVED lines=10> */
[----:B------:R-:W-:Y:S01]  /*07c0*/  UIADD3 UR4, UPT, UPT, UR4, 0x8, URZ ;  /* 0x0000000804047890 */ /* 0x000fe2000fffe0ff */
[----:B---3--:R-:W-:-:S04]  /*07d0*/  FFMA R9, R9, R10, R14 ;  /* 0x0000000a09097223 */ /* 0x008fc8000000000e */
[----:B----4-:R-:W-:-:S04]  /*07e0*/  FFMA R6, R6, R12, R9 ;  /* 0x0000000c06067223 */ /* 0x010fc80000000009 */
[----:B--2---:R-:W-:-:S04]  /*07f0*/  FFMA R6, R13, R15, R6 ;  /* 0x0000000f0d067223 */ /* 0x004fc80000000006 */
[----:B-----5:R-:W-:-:S04]  /*0800*/  FFMA R6, R17, R16, R6 ;  /* 0x0000001011067223 */ /* 0x020fc80000000006 */
[----:B------:R-:W-:-:S04]  /*0810*/  FFMA R6, R19, R18, R6 ;  /* 0x0000001213067223 */ /* 0x000fc80000000006 */
[----:B------:R-:W-:-:S04]  /*0820*/  FFMA R6, R21, R8, R6 ;  /* 0x0000000815067223 */ /* 0x000fc80000000006 */
[----:B------:R-:W-:-:S04]  /*0830*/  FFMA R6, R11, R20, R6 ;  /* 0x000000140b067223 */ /* 0x000fc80000000006 */
[----:B------:R-:W-:-:S07]  /*0840*/  FFMA R14, R23, R22, R6 ;  /* 0x00000016170e7223 */ /* 0x000fce0000000006 */
.L_x_3:
[----:B------:R-:W-:Y:S05]  /*0850*/  BRA.U !UP1, `(.L_x_2) ;  /* 0x0000000109dc7547 */ /* 0x000fea000b800000 */
[----:B------:R-:W-:Y:S02]  /*0860*/  UISETP.GE.U32.AND UP0, UPT, UR6, 0x4, UPT ;  /* 0x000000040600788c */ /* 0x000fe4000bf06070 */
[----:B------:R-:W-:-:S04]  /*0870*/  ULOP3.LUT UR5, UR7, 0x3, URZ, 0xc0, !UPT ;  /* 0x0000000307057892 */ /* 0x000fc8000f8ec0ff */
[----:B------:R-:W-:-:S03]  /*0880*/  UISETP.NE.AND UP1, UPT, UR5, URZ, UPT ;  /* 0x000000ff0500728c */ /* 0x000fc6000bf25270 */
[----:B------:R-:W-:Y:S08]  /*0890*/  BRA.U !UP0, `(.L_x_4) ;  /* 0x00000001086c7547 */ /* 0x000ff0000b800000 */
[----:B------:R-:W1:Y:S01]  /*08a0*/  LDC.64 R8, c[0x0][0x380] ;  /* 0x0000e000ff087b82 */ /* 0x000e620000000a00 */
[----:B------:R-:W2:Y:S01]  /*08b0*/  LDCU.128 UR12, c[0x0][0x380] ;  /* 0x00007000ff0c77ac */ /* 0x000ea20008000c00 */
[C---:B------:R-:W-:Y:S01]  /*08c0*/  IADD3 R2, P0, PT, R7.reuse, UR4, RZ ;  /* 0x0000000407027c10 */ /* 0x040fe2000ff1e0ff */
[----:B------:R-:W-:-:S03]  /*08d0*/  VIADD R3, R7, UR4 ;  /* 0x0000000407037c36 */ /* 0x000fc60008000000 */
[----:B------:R-:W-:Y:S02]  /*08e0*/  IADD3.X R5, PT, PT, RZ, RZ, RZ, P0, !PT ;  /* 0x000000ffff057210 */ /* 0x000fe400007fe4ff */
[----:B------:R-:W3:Y:S01]  /*08f0*/  LDC.64 R10, c[0x0][0x388] ;  /* 0x0000e200ff0a7b82 */ /* 0x000ee20000000a00 */
[C---:B------:R-:W-:Y:S02]  /*0900*/  SHF.L.U32 R4, R2.reuse, 0x2, RZ ;  /* 0x0000000202047819 */ /* 0x040fe400000006ff */
[----:B------:R-:W-:Y:S02]  /*0910*/  SHF.L.U64.HI R5, R2, 0x2, R5 ;  /* 0x0000000202057819 */ /* 0x000fe40000010205 */
[C---:B--2---:R-:W-:Y:S02]  /*0920*/  IADD3 R2, P0, PT, R4.reuse, UR12, RZ ;  /* 0x0000000c04027c10 */ /* 0x044fe4000ff1e0ff */
[----:B------:R-:W-:Y:S01]  /*0930*/  IADD3 R4, P1, PT, R4, UR14, RZ ;  /* 0x0000000e04047c10 */ /* 0x000fe2000ff3e0ff */
[----:B-1----:R-:W-:-:S06]  /*0940*/  IMAD.WIDE.U32 R8, R3, 0x4, R8 ;  /* 0x0000000403087825 */ /* 0x002fcc00078e0008 */
[----:B0-----:R-:W2:Y:S01]  /*0950*/  LDG.E R9, desc[UR8][R8.64] ;  /* 0x0000000808097981 */ /* 0x001ea2000c1e1900 */
[----:B---3--:R-:W-:Y:S01]  /*0960*/  IMAD.WIDE.U32 R10, R3, 0x4, R10 ;  /* 0x00000004030a7825 */ /* 0x008fe200078e000a */
[C---:B------:R-:W-:Y:S02]  /*0970*/  IADD3.X R3, PT, PT, R5.reuse, UR13, RZ, P0, !PT ;  /* 0x0000000d05037c10 */ /* 0x040fe400087fe4ff */
[----:B------:R-:W-:-:S03]  /*0980*/  IADD3.X R5, PT, PT, R5, UR15, RZ, P1, !PT ;  /* 0x0000000f05057c10 */ /* 0x000fc60008ffe4ff */
[----:B------:R-:W2:Y:S04]  /*0990*/  LDG.E R10, desc[UR8][R10.64] ;  /* 0x000000080a0a7981 */ /* 0x000ea8000c1e1900 */
[----:B------:R-:W3:Y:S04]  /*09a0*/  LDG.E R13, desc[UR8][R2.64+0x4] ;  /* 0x00000408020d7981 */ /* 0x000ee8000c1e1900 */
[----:B------:R-:W3:Y:S04]  /*09b0*/  LDG.E R6, desc[UR8][R4.64+0x4] ;  /* 0x0000040804067981 */ /* 0x000ee8000c1e1900 */
[----:B------:R-:W4:Y:S04]  /*09c0*/  LDG.E R15, desc[UR8][R2.64+0x8] ;  /* 0x00000808020f7981 */ /* 0x000f28000c1e1900 */
[----:B------:R-:W4:Y:S04]  /*09d0*/  LDG.E R12, desc[UR8][R4.64+0x8] ;  /* 0x00000808040c7981 */ /* 0x000f28000c1e1900 */
[----:B------:R-:W5:Y:S04]  /*09e0*/  LDG.E R17, desc[UR8][R2.64+0xc] ;  /* 0x00000c0802117981 */ /* 0x000f68000c1e1900 */
[----:B------:R-:W5:Y:S01]  /*09f0*/  LDG.E R16, desc[UR8][R4.64+0xc] ;  /* 0x00000c0804107981 */ /* 0x000f62000c1e1900 */
[----:B------:R-:W-:Y:S01]  /*0a00*/  UIADD3 UR4, UPT, UPT, UR4, 0x4, URZ ;  /* 0x0000000404047890 */ /* 0x000fe2000fffe0ff */
[----:B--2---:R-:W-:-:S04]  /*0a10*/  FFMA R14, R9, R10, R14 ;  /* 0x0000000a090e7223 */ /* 0x004fc8000000000e */
[----:B---3--:R-:W-:-:S04]  /*0a20*/  FFMA R6, R13, R6, R14 ;  /* 0x000000060d067223 */ /* 0x008fc8000000000e */
[----:B----4-:R-:W-:-:S04]  /*0a30*/  FFMA R6, R15, R12, R6 ;  /* 0x0000000c0f067223 */ /* 0x010fc80000000006 */
[----:B-----5:R-:W-:-:S07]  /*0a40*/  FFMA R14, R17, R16, R6 ;  /* 0x00000010110e7223 */ /* 0x020fce0000000006 */
.L_x_4:
[----:B------:R-:W-:Y:S05]  /*0a50*/  BRA.U !UP1, `(.L_x_2) ;  /* 0x00000001095c7547 */ /* 0x000fea000b800000 */
[----:B------:R-:W1:Y:S01]  /*0a60*/  LDC.64 R2, c[0x0][0x388] ;  /* 0x0000e200ff027b82 */ /* 0x000e620000000a00 */
[----:B------:R-:W-:Y:S01]  /*0a70*/  IADD3 R9, PT, PT, R7, UR4, RZ ;  /* 0x0000000407097c10 */ /* 0x000fe2000fffe0ff */
[----:B------:R-:W-:-:S06]  /*0a80*/  UIADD3 UR5, UPT, UPT, -UR5, URZ, URZ ;  /* 0x000000ff05057290 */ /* 0x000fcc000fffe1ff */
[----:B------:R-:W2:Y:S01]  /*0a90*/  LDC.64 R4, c[0x0][0x380] ;  /* 0x0000e000ff047b82 */ /* 0x000ea20000000a00 */
[----:B-1----:R-:W-:-:S03]  /*0aa0*/  IMAD.WIDE.U32 R2, R9, 0x4, R2 ;  /* 0x0000000409027825 */ /* 0x002fc600078e0002 */
[----:B------:R-:W-:Y:S02]  /*0ab0*/  MOV R6, R2 ;  /* 0x0000000200067202 */ /* 0x000fe40000000f00 */
[----:B------:R-:W-:Y:S01]  /*0ac0*/  MOV R11, R3 ;  /* 0x00000003000b7202 */ /* 0x000fe20000000f00 */
[----:B--2---:R-:W-:-:S03]  /*0ad0*/  IMAD.WIDE.U32 R4, R9, 0x4, R4 ;  /* 0x0000000409047825 */ /* 0x004fc600078e0004 */
[----:B------:R-:W-:Y:S02]  /*0ae0*/  MOV R2, R4 ;  /* 0x0000000400027202 */ /* 0x000fe40000000f00 */
[----:B------:R-:W-:-:S07]  /*0af0*/  MOV R9, R5 ;  /* 0x0000000500097202 */ /* 0x000fce0000000f00 */
.L_x_5:
[----:B------:R-:W-:Y:S01]  /*0b00*/  IMAD.MOV.U32 R3, RZ, RZ, R9 ;  /* 0x000000ffff037224 */ /* 0x000fe200078e0009 */
[----:B------:R-:W-:Y:S02]  /*0b10*/  MOV R4, R6 ;  /* 0x0000000600047202 */ /* 0x000fe40000000f00 */
[----:B------:R-:W-:-:S03]  /*0b20*/  MOV R5, R11 ;  /* 0x0000000b00057202 */ /* 0x000fc60000000f00 */
[----:B0-----:R0:W2:Y:S04]  /*0b30*/  LDG.E R3, desc[UR8][R2.64] ;  /* 0x0000000802037981 */ /* 0x0010a8000c1e1900 */
[----:B------:R-:W2:Y:S01]  /*0b40*/  LDG.E R4, desc[UR8][R4.64] ;  /* 0x0000000804047981 */ /* 0x000ea2000c1e1900 */
[----:B------:R-:W-:Y:S01]  /*0b50*/  UIADD3 UR5, UPT, UPT, UR5, 0x1, URZ ;  /* 0x0000000105057890 */ /* 0x000fe2000fffe0ff */
[----:B------:R-:W-:-:S03]  /*0b60*/  IADD3 R6, P0, PT, R6, 0x4, RZ ;  /* 0x0000000406067810 */ /* 0x000fc60007f1e0ff */
[----:B------:R-:W-:Y:S01]  /*0b70*/  UISETP.NE.AND UP0, UPT, UR5, URZ, UPT ;  /* 0x000000ff0500728c */ /* 0x000fe2000bf05270 */
[----:B0-----:R-:W-:Y:S02]  /*0b80*/  IADD3 R2, P1, PT, R2, 0x4, RZ ;  /* 0x0000000402027810 */ /* 0x001fe40007f3e0ff */
[----:B------:R-:W-:Y:S02]  /*0b90*/  IADD3.X R11, PT, PT, RZ, R11, RZ, P0, !PT ;  /* 0x0000000bff0b7210 */ /* 0x000fe400007fe4ff */
[----:B------:R-:W-:Y:S01]  /*0ba0*/  IADD3.X R9, PT, PT, RZ, R9, RZ, P1, !PT ;  /* 0x00000009ff097210 */ /* 0x000fe20000ffe4ff */
[----:B--2---:R-:W-:-:S03]  /*0bb0*/  FFMA R14, R3, R4, R14 ;  /* 0x00000004030e7223 */ /* 0x004fc6000000000e */
[----:B------:R-:W-:Y:S05]  /*0bc0*/  BRA.U UP0, `(.L_x_5) ;  /* 0xfffffffd00cc7547 */ /* 0x000fea000b83ffff */
.L_x_2:
[----:B------:R-:W1:Y:S01]  /*0bd0*/  LDC.64 R2, c[0x0][0x390] ;  /* 0x0000e400ff027b82 */ /* 0x000e620000000a00 */
[----:B------:R-:W-:-:S05]  /*0be0*/  IADD3 R7, PT, PT, R0, R7, RZ ;  /* 0x0000000700077210 */ /* 0x000fca0007ffe0ff */
[----:B-1----:R-:W-:-:S05]  /*0bf0*/  IMAD.WIDE R2, R7, 0x4, R2 ;  /* 0x0000000407027825 */ /* 0x002fca00078e0202 */
[----:B0-----:R-:W-:Y:S01]  /*0c00*/  STG.E desc[UR8][R2.64], R14 ;  /* 0x0000000e02007986 */ /* 0x001fe2000c101908 */
[----:B------:R-:W-:Y:S05]  /*0c10*/  EXIT ;  /* 0x000000000000794d */ /* 0x000fea0003800000 */
.L_x_6:
[----:B------:R-:W-:-:S00]  /*0c20*/  BRA `(.L_x_6) ;  /* 0xfffffffc00fc7947 */ /* 0x000fc0000383ffff */
[----:B------:R-:W-:-:S00]  /*0c30*/  NOP ;  /* 0x0000000000007918 */ /* 0x000fc00000000000 */
        /* <DEDUP_REMOVED lines=12> */
.L_x_7:


//--------------------- .nv.shared.reserved.0     --------------------------
	.section	.nv.shared.reserved.0,"aw",@nobits
	.weak		__nv_reservedSMEM_offset_0_alias
	.size		__nv_reservedSMEM_offset_0_alias, 0, 64
	.other		__nv_reservedSMEM_offset_0_alias,@"STO_CUDA_RESERVED_SHARED STV_DEFAULT"
__nv_reservedSMEM_offset_0_alias:
	.zero		0
	.zero		64


//--------------------- .nv.constant0._Z4mmulPKfS0_Pfi --------------------------
	.section	.nv.constant0._Z4mmulPKfS0_Pfi,"a",@progbits
	.sectionflags	@""
	.align	4
.nv.constant0._Z4mmulPKfS0_Pfi:
	.zero		924


//--------------------- SYMBOLS --------------------------

	.type		.nv.reservedSmem.offset0,@object
	.size		.nv.reservedSmem.offset0,0x4
